	.headerflags	@"EF_CUDA_TEXMODE_UNIFIED EF_CUDA_64BIT_ADDRESS EF_CUDA_ACCELERATORS EF_CUDA_SM90 EF_CUDA_VIRTUAL_SM(EF_CUDA_SM90)"
	.elftype	@"ET_EXEC"


//--------------------- .nv.info                  --------------------------
	.section	.nv.info,"",@"SHT_CUDA_INFO"
	.align	4


	//----- nvinfo : EIATTR_REGCOUNT
	.align		4
        /*0000*/ 	.byte	0x04, 0x2f
        /*0002*/ 	.short	(.L_1 - .L_0)
	.align		4
.L_0:
        /*0004*/ 	.word	index@(triton_poi_fused_relu_threshold_backward_1)
        /*0008*/ 	.word	0x0000000a


	//----- nvinfo : EIATTR_MIN_STACK_SIZE
	.align		4
.L_1:
        /*000c*/ 	.byte	0x04, 0x12
        /*000e*/ 	.short	(.L_3 - .L_2)
	.align		4
.L_2:
        /*0010*/ 	.word	index@(triton_poi_fused_relu_threshold_backward_1)
        /*0014*/ 	.word	0x00000000


	//----- nvinfo : EIATTR_FRAME_SIZE
	.align		4
.L_3:
        /*0018*/ 	.byte	0x04, 0x11
        /*001a*/ 	.short	(.L_5 - .L_4)
	.align		4
.L_4:
        /*001c*/ 	.word	index@(triton_poi_fused_relu_threshold_backward_1)
        /*0020*/ 	.word	0x00000000


	//----- nvinfo : EIATTR_MIN_STACK_SIZE
	.align		4
.L_5:
        /*0024*/ 	.byte	0x04, 0x12
        /*0026*/ 	.short	(.L_7 - .L_6)
	.align		4
.L_6:
        /*0028*/ 	.word	index@(triton_poi_fused_relu_threshold_backward_1)
        /*002c*/ 	.word	0x00000000
.L_7:


//--------------------- .nv.info.triton_poi_fused_relu_threshold_backward_1 --------------------------
	.section	.nv.info.triton_poi_fused_relu_threshold_backward_1,"",@"SHT_CUDA_INFO"
	.sectionflags	@""
	.align	4


	//----- nvinfo : EIATTR_CUDA_API_VERSION
	.align		4
        /*0000*/ 	.byte	0x04, 0x37
        /*0002*/ 	.short	(.L_9 - .L_8)
.L_8:
        /*0004*/ 	.word	0x0000007c


	//----- nvinfo : EIATTR_KPARAM_INFO
	.align		4
.L_9:
        /*0008*/ 	.byte	0x04, 0x17
        /*000a*/ 	.short	(.L_11 - .L_10)
.L_10:
        /*000c*/ 	.word	0x00000000
        /*0010*/ 	.short	0x0002
        /*0012*/ 	.short	0x0010
        /*0014*/ 	.byte	0x00, 0xf0, 0x11, 0x00


	//----- nvinfo : EIATTR_KPARAM_INFO
	.align		4
.L_11:
        /*0018*/ 	.byte	0x04, 0x17
        /*001a*/ 	.short	(.L_13 - .L_12)
.L_12:
        /*001c*/ 	.word	0x00000000
        /*0020*/ 	.short	0x0001
        /*0022*/ 	.short	0x0008
        /*0024*/ 	.byte	0x00, 0xf4, 0x21, 0x00


	//----- nvinfo : EIATTR_KPARAM_INFO
	.align		4
.L_13:
        /*0028*/ 	.byte	0x04, 0x17
        /*002a*/ 	.short	(.L_15 - .L_14)
.L_14:
        /*002c*/ 	.word	0x00000000
        /*0030*/ 	.short	0x0000
        /*0032*/ 	.short	0x0000
        /*0034*/ 	.byte	0x00, 0xf4, 0x21, 0x00


	//----- nvinfo : EIATTR_SPARSE_MMA_MASK
	.align		4
.L_15:
        /*0038*/ 	.byte	0x03, 0x50
        /*003a*/ 	.short	0x0000


	//----- nvinfo : EIATTR_MAXREG_COUNT
	.align		4
        /*003c*/ 	.byte	0x03, 0x1b
        /*003e*/ 	.short	0x00ff


	//----- nvinfo : EIATTR_EXIT_INSTR_OFFSETS
	.align		4
        /*0040*/ 	.byte	0x04, 0x1c
        /*0042*/ 	.short	(.L_17 - .L_16)


	//   ....[0]....
.L_16:
        /*0044*/ 	.word	0x00000180


	//   ....[1]....
        /*0048*/ 	.word	0x000001a0


	//----- nvinfo : EIATTR_REQNTID
	.align		4
.L_17:
        /*004c*/ 	.byte	0x04, 0x10
        /*004e*/ 	.short	(.L_19 - .L_18)
.L_18:
        /*0050*/ 	.word	0x00000080
        /*0054*/ 	.word	0x00000001
        /*0058*/ 	.word	0x00000001


	//----- nvinfo : EIATTR_CBANK_PARAM_SIZE
	.align		4
.L_19:
        /*005c*/ 	.byte	0x03, 0x19
        /*005e*/ 	.short	0x0014


	//----- nvinfo : EIATTR_PARAM_CBANK
	.align		4
        /*0060*/ 	.byte	0x04, 0x0a
        /*0062*/ 	.short	(.L_21 - .L_20)
	.align		4
.L_20:
        /*0064*/ 	.word	index@(.nv.constant0.triton_poi_fused_relu_threshold_backward_1)
        /*0068*/ 	.short	0x0210
        /*006a*/ 	.short	0x0014


	//----- nvinfo : EIATTR_SW_WAR
	.align		4
.L_21:
        /*006c*/ 	.byte	0x04, 0x36
        /*006e*/ 	.short	(.L_23 - .L_22)
.L_22:
        /*0070*/ 	.word	0x00000008
.L_23:


//--------------------- .nv.callgraph             --------------------------
	.section	.nv.callgraph,"",@"SHT_CUDA_CALLGRAPH"
	.align	4
	.sectionentsize	8
	.align		4
        /*0000*/ 	.word	0x00000000
	.align		4
        /*0004*/ 	.word	0xffffffff
	.align		4
        /*0008*/ 	.word	0x00000000
	.align		4
        /*000c*/ 	.word	0xfffffffe
	.align		4
        /*0010*/ 	.word	0x00000000
	.align		4
        /*0014*/ 	.word	0xfffffffd
	.align		4
        /*0018*/ 	.word	0x00000000
	.align		4
        /*001c*/ 	.word	0xfffffffc


//--------------------- .text.triton_poi_fused_relu_threshold_backward_1 --------------------------
	.section	.text.triton_poi_fused_relu_threshold_backward_1,"ax",@progbits
	.align	128
        .global         triton_poi_fused_relu_threshold_backward_1
        .type           triton_poi_fused_relu_threshold_backward_1,@function
        .size           triton_poi_fused_relu_threshold_backward_1,(.L_x_1 - triton_poi_fused_relu_threshold_backward_1)
        .other          triton_poi_fused_relu_threshold_backward_1,@"STO_CUDA_ENTRY STV_DEFAULT"
triton_poi_fused_relu_threshold_backward_1:
.text.triton_poi_fused_relu_threshold_backward_1:
[----:B------:R-:W0:Y:S02]  /*0000*/  LDC R1, c[0x0][0x28] ;  /* 0x00000a00ff017b82 */ /* 0x000e240000000800 */
[----:B------:R-:W1:Y:S01]  /*0010*/  S2R R0, SR_TID.X ;  /* 0x0000000000007919 */ /* 0x000e620000002100 */
[----:B------:R-:W2:Y:S01]  /*0020*/  LDC.64 R2, c[0x0][0x210] ;  /* 0x00008400ff027b82 */ /* 0x000ea20000000a00 */
[----:B------:R-:W-:Y:S01]  /*0030*/  CS2R R6, SRZ ;  /* 0x0000000000067805 */ /* 0x000fe2000001ff00 */
[----:B------:R-:W-:Y:S01]  /*0040*/  ULDC.64 UR4, c[0x0][0x208] ;  /* 0x0000820000047ab9 */ /* 0x000fe20000000a00 */
[----:B------:R-:W3:Y:S01]  /*0050*/  S2R R5, SR_CTAID.X ;  /* 0x0000000000057919 */ /* 0x000ee20000002500 */
[----:B------:R-:W-:Y:S01]  /*0060*/  ULDC.64 UR6, c[0x0][0x218] ;  /* 0x0000860000067ab9 */ /* 0x000fe20000000a00 */
[----:B-1----:R-:W-:-:S05]  /*0070*/  IMAD.SHL.U32 R0, R0, 0x2, RZ ;  /* 0x0000000200007824 */ /* 0x002fca00078e00ff */
[----:B------:R-:W-:-:S05]  /*0080*/  LOP3.LUT R0, R0, 0xfe, RZ, 0xc0, !PT ;  /* 0x000000fe00007812 */ /* 0x000fca00078ec0ff */
[----:B---3--:R-:W-:-:S04]  /*0090*/  IMAD R5, R5, 0x100, R0 ;  /* 0x0000010005057824 */ /* 0x008fc800078e0200 */
[C---:B--2---:R-:W-:Y:S01]  /*00a0*/  IMAD.WIDE R2, R5.reuse, 0x4, R2 ;  /* 0x0000000405027825 */ /* 0x044fe200078e0202 */
[----:B------:R-:W-:-:S13]  /*00b0*/  ISETP.GE.AND P0, PT, R5, 0x180, PT ;  /* 0x000001800500780c */ /* 0x000fda0003f06270 */
[----:B------:R-:W2:Y:S01]  /*00c0*/  @!P0 LDG.E.64 R6, desc[UR4][R2.64] ;  /* 0x0000000402068981 */ /* 0x000ea2000c1e1b00 */
[----:B------:R-:W-:-:S04]  /*00d0*/  IADD3 R4, P3, R5, UR6, RZ ;  /* 0x0000000605047c10 */ /* 0x000fc8000ff7e0ff */
[----:B------:R-:W-:Y:S02]  /*00e0*/  LEA.HI.X.SX32 R5, R5, UR7, 0x1, P3 ;  /* 0x0000000705057c11 */ /* 0x000fe400098f0eff */
[C---:B--2---:R-:W-:Y:S02]  /*00f0*/  FSETP.GEU.AND P2, PT, R6.reuse, RZ, PT ;  /* 0x000000ff0600720b */ /* 0x044fe40003f4e000 */
[C---:B------:R-:W-:Y:S02]  /*0100*/  FSETP.GEU.AND P1, PT, R7.reuse, RZ, PT ;  /* 0x000000ff0700720b */ /* 0x040fe40003f2e000 */
[----:B------:R-:W-:Y:S02]  /*0110*/  FSEL R6, R6, RZ, P2 ;  /* 0x000000ff06067208 */ /* 0x000fe40001000000 */
[----:B------:R-:W-:Y:S02]  /*0120*/  FSEL R7, R7, RZ, P1 ;  /* 0x000000ff07077208 */ /* 0x000fe40000800000 */
[----:B------:R-:W-:-:S02]  /*0130*/  FSETP.GTU.AND P2, PT, R6, RZ, PT ;  /* 0x000000ff0600720b */ /* 0x000fc40003f4c000 */
[----:B------:R-:W-:Y:S02]  /*0140*/  FSETP.GTU.AND P1, PT, R7, RZ, PT ;  /* 0x000000ff0700720b */ /* 0x000fe40003f2c000 */
[----:B------:R-:W-:Y:S02]  /*0150*/  SEL R0, RZ, 0x1, P2 ;  /* 0x00000001ff007807 */ /* 0x000fe40001000000 */
[----:B------:R-:W-:-:S05]  /*0160*/  SEL R7, RZ, 0x100, P1 ;  /* 0x00000100ff077807 */ /* 0x000fca0000800000 */
[----:B------:R-:W-:Y:S01]  /*0170*/  IMAD.IADD R7, R0, 0x1, R7 ;  /* 0x0000000100077824 */ /* 0x000fe200078e0207 */
[----:B------:R-:W-:Y:S06]  /*0180*/  @P0 EXIT ;  /* 0x000000000000094d */ /* 0x000fec0003800000 */
[----:B------:R-:W-:Y:S01]  /*0190*/  STG.E.U16 desc[UR4][R4.64], R7 ;  /* 0x0000000704007986 */ /* 0x000fe2000c101504 */
[----:B------:R-:W-:Y:S05]  /*01a0*/  EXIT ;  /* 0x000000000000794d */ /* 0x000fea0003800000 */
.L_x_0:
[----:B------:R-:W-:-:S00]  /*01b0*/  BRA `(.L_x_0) ;  /* 0xfffffffc00fc7947 */ /* 0x000fc0000383ffff */
[----:B------:R-:W-:-:S00]  /*01c0*/  NOP ;  /* 0x0000000000007918 */ /* 0x000fc00000000000 */
        /* <DEDUP_REMOVED lines=11> */
.L_x_1:


//--------------------- .nv.constant0.triton_poi_fused_relu_threshold_backward_1 --------------------------
	.section	.nv.constant0.triton_poi_fused_relu_threshold_backward_1,"a",@progbits
	.sectionflags	@""
	.align	4
.nv.constant0.triton_poi_fused_relu_threshold_backward_1:
	.zero		548
